//
// Generated by NVIDIA NVVM Compiler
//
// Compiler Build ID: CL-36424714
// Cuda compilation tools, release 13.0, V13.0.88
// Based on NVVM 20.0.0
//

.version 9.0
.target sm_100
.address_size 64

	// .globl	_Z7MemCompPi
.global .align 4 .b8 aGlob[33554432];

.visible .entry _Z7MemCompPi(
	.param .u64 .ptr .align 1 _Z7MemCompPi_param_0
)
{
	.reg .b32 	%r<7>;
	.reg .b64 	%rd<7>;

	ld.param.u64 	%rd1, [_Z7MemCompPi_param_0];
	cvta.to.global.u64 	%rd2, %rd1;
	mov.u32 	%r1, %tid.x;
	mov.u32 	%r2, %ctaid.x;
	mov.u32 	%r3, %ntid.x;
	mad.lo.s32 	%r4, %r2, %r3, %r1;
	mul.wide.s32 	%rd3, %r4, 4;
	add.s64 	%rd4, %rd2, %rd3;
	ld.global.u32 	%r5, [%rd4];
	mov.u64 	%rd5, aGlob;
	add.s64 	%rd6, %rd5, %rd3;
	add.s32 	%r6, %r5, 1000;
	st.global.u32 	[%rd6], %r6;
	st.global.u32 	[%rd4], %r6;
	ret;

}


// ===== COMPILED SASS (sm_100) =====

	.target	sm_100

	.elftype	@"ET_EXEC"


//--------------------- .note.nv.tkinfo           --------------------------
	.section	.note.nv.tkinfo,"",@"SHT_NOTE"
	.sectionflags	@"SHF_NOTE_NV_TKINFO"
	.tkinfo
        /*0018*/ 	.word	0x00000002
        /*0030*/ 	.string	""
        /*0030*/ 	.string	"ptxas"
        /*0030*/ 	.string	"Cuda compilation tools, release 13.0, V13.0.88"
        /*0030*/ 	.string	"Build cuda_13.0.r13.0/compiler.36424714_0"
        /*0030*/ 	.string	"-arch sm_100 -m 64 "



//--------------------- .note.nv.cuinfo           --------------------------
	.section	.note.nv.cuinfo,"",@"SHT_NOTE"
	.sectionflags	@"SHF_NOTE_NV_CUINFO"
        /*0018*/ 	.short	0x0002
        /*001a*/ 	.short	0x0064
        /*001c*/ 	.short	0x0082
	.zero		2


//--------------------- .nv.info                  --------------------------
	.section	.nv.info,"",@"SHT_CUDA_INFO"
	.align	4


	//----- nvinfo : EIATTR_REGCOUNT
	.align		4
        /*0000*/ 	.byte	0x04, 0x2f
        /*0002*/ 	.short	(.L_2 - .L_1)
	.align		4
.L_1:
        /*0004*/ 	.word	index@(_Z7MemCompPi)
        /*0008*/ 	.word	0x0000000a


	//----- nvinfo : EIATTR_FRAME_SIZE
	.align		4
.L_2:
        /*000c*/ 	.byte	0x04, 0x11
        /*000e*/ 	.short	(.L_4 - .L_3)
	.align		4
.L_3:
        /*0010*/ 	.word	index@(_Z7MemCompPi)
        /*0014*/ 	.word	0x00000000


	//----- nvinfo : EIATTR_MIN_STACK_SIZE
	.align		4
.L_4:
        /*0018*/ 	.byte	0x04, 0x12
        /*001a*/ 	.short	(.L_6 - .L_5)
	.align		4
.L_5:
        /*001c*/ 	.word	index@(_Z7MemCompPi)
        /*0020*/ 	.word	0x00000000
.L_6:


//--------------------- .nv.compat                --------------------------
	.section	.nv.compat,"",@"SHT_CUDA_COMPAT_INFO"
	.align	4
        /*0000*/ 	.byte	0x02, 0x09, 0x00, 0x00, 0x02, 0x02, 0x01, 0x00, 0x02, 0x05, 0x05, 0x00, 0x03, 0x07, 0x01, 0x01
        /*0010*/ 	.byte	0x02, 0x03, 0x00, 0x00, 0x02, 0x06, 0x01, 0x00, 0x04, 0x0b, 0x08, 0x00, 0x09, 0x00, 0x00, 0x00
        /*0020*/ 	.byte	0x00, 0x00, 0x00, 0x00


//--------------------- .nv.info._Z7MemCompPi     --------------------------
	.section	.nv.info._Z7MemCompPi,"",@"SHT_CUDA_INFO"
	.sectionflags	@""
	.align	4


	//----- nvinfo : EIATTR_CUDA_API_VERSION
	.align		4
        /*0000*/ 	.byte	0x04, 0x37
        /*0002*/ 	.short	(.L_8 - .L_7)
.L_7:
        /*0004*/ 	.word	0x00000082


	//----- nvinfo : EIATTR_KPARAM_INFO
	.align		4
.L_8:
        /*0008*/ 	.byte	0x04, 0x17
        /*000a*/ 	.short	(.L_10 - .L_9)
.L_9:
        /*000c*/ 	.word	0x00000000
        /*0010*/ 	.short	0x0000
        /*0012*/ 	.short	0x0000
        /*0014*/ 	.byte	0x00, 0xf5, 0x21, 0x00


	//----- nvinfo : EIATTR_SPARSE_MMA_MASK
	.align		4
.L_10:
        /*0018*/ 	.byte	0x03, 0x50
        /*001a*/ 	.short	0x0000


	//----- nvinfo : EIATTR_MAXREG_COUNT
	.align		4
        /*001c*/ 	.byte	0x03, 0x1b
        /*001e*/ 	.short	0x00ff


	//----- nvinfo : EIATTR_MERCURY_ISA_VERSION
	.align		4
        /*0020*/ 	.byte	0x03, 0x5f
        /*0022*/ 	.short	0x0101


	//----- nvinfo : EIATTR_VRC_CTA_INIT_COUNT
	.align		4
        /*0024*/ 	.byte	0x02, 0x4a
	.zero		1
	.zero		1


	//----- nvinfo : EIATTR_EXIT_INSTR_OFFSETS
	.align		4
        /*0028*/ 	.byte	0x04, 0x1c
        /*002a*/ 	.short	(.L_12 - .L_11)


	//   ....[0]....
.L_11:
        /*002c*/ 	.word	0x000000e0


	//----- nvinfo : EIATTR_CBANK_PARAM_SIZE
	.align		4
.L_12:
        /*0030*/ 	.byte	0x03, 0x19
        /*0032*/ 	.short	0x0008


	//----- nvinfo : EIATTR_PARAM_CBANK
	.align		4
        /*0034*/ 	.byte	0x04, 0x0a
        /*0036*/ 	.short	(.L_14 - .L_13)
	.align		4
.L_13:
        /*0038*/ 	.word	index@(.nv.constant0._Z7MemCompPi)
        /*003c*/ 	.short	0x0380
        /*003e*/ 	.short	0x0008


	//----- nvinfo : EIATTR_SW_WAR
	.align		4
.L_14:
        /*0040*/ 	.byte	0x04, 0x36
        /*0042*/ 	.short	(.L_16 - .L_15)
.L_15:
        /*0044*/ 	.word	0x00000008
.L_16:


//--------------------- .nv.callgraph             --------------------------
	.section	.nv.callgraph,"",@"SHT_CUDA_CALLGRAPH"
	.align	4
	.sectionentsize	8
	.align		4
        /*0000*/ 	.word	0x00000000
	.align		4
        /*0004*/ 	.word	0xffffffff
	.align		4
        /*0008*/ 	.word	0x00000000
	.align		4
        /*000c*/ 	.word	0xfffffffe
	.align		4
        /*0010*/ 	.word	0x00000000
	.align		4
        /*0014*/ 	.word	0xfffffffd
	.align		4
        /*0018*/ 	.word	0x00000000
	.align		4
        /*001c*/ 	.word	0xfffffffc


//--------------------- .nv.constant4             --------------------------
	.section	.nv.constant4,"a",@progbits
	.align	8
	.align		8
.nv.constant4:
        /*0000*/ 	.dword	aGlob


//--------------------- .text._Z7MemCompPi        --------------------------
	.section	.text._Z7MemCompPi,"ax",@progbits
	.align	128
        .global         _Z7MemCompPi
        .type           _Z7MemCompPi,@function
        .size           _Z7MemCompPi,(.L_x_1 - _Z7MemCompPi)
        .other          _Z7MemCompPi,@"STO_CUDA_ENTRY STV_DEFAULT"
_Z7MemCompPi:
.text._Z7MemCompPi:
[----:B------:R-:W-:Y:S01]  /*0000*/  LDC R1, c[0x0][0x37c] ;  /* 0x0000df00ff017b82 */ /* 0x000fe20000000800 */
[----:B------:R-:W0:Y:S07]  /*0010*/  S2R R7, SR_TID.X ;  /* 0x0000000000077919 */ /* 0x000e2e0000002100 */
[----:B------:R-:W0:Y:S01]  /*0020*/  S2UR UR6, SR_CTAID.X ;  /* 0x00000000000679c3 */ /* 0x000e220000002500 */
[----:B------:R-:W1:Y:S07]  /*0030*/  LDCU.64 UR4, c[0x0][0x358] ;  /* 0x00006b00ff0477ac */ /* 0x000e6e0008000a00 */
[----:B------:R-:W0:Y:S08]  /*0040*/  LDC R0, c[0x0][0x360] ;  /* 0x0000d800ff007b82 */ /* 0x000e300000000800 */
[----:B------:R-:W2:Y:S08]  /*0050*/  LDC.64 R2, c[0x0][0x380] ;  /* 0x0000e000ff027b82 */ /* 0x000eb00000000a00 */
[----:B------:R-:W3:Y:S01]  /*0060*/  LDC.64 R4, c[0x4][RZ] ;  /* 0x01000000ff047b82 */ /* 0x000ee20000000a00 */
[----:B0-----:R-:W-:-:S04]  /*0070*/  IMAD R7, R0, UR6, R7 ;  /* 0x0000000600077c24 */ /* 0x001fc8000f8e0207 */
[----:B--2---:R-:W-:-:S05]  /*0080*/  IMAD.WIDE R2, R7, 0x4, R2 ;  /* 0x0000000407027825 */ /* 0x004fca00078e0202 */
[----:B-1----:R-:W2:Y:S01]  /*0090*/  LDG.E R0, desc[UR4][R2.64] ;  /* 0x0000000402007981 */ /* 0x002ea2000c1e1900 */
[----:B---3--:R-:W-:Y:S01]  /*00a0*/  IMAD.WIDE R4, R7, 0x4, R4 ;  /* 0x0000000407047825 */ /* 0x008fe200078e0204 */
[----:B--2---:R-:W-:-:S05]  /*00b0*/  IADD3 R7, PT, PT, R0, 0x3e8, RZ ;  /* 0x000003e800077810 */ /* 0x004fca0007ffe0ff */
[----:B------:R-:W-:Y:S04]  /*00c0*/  STG.E desc[UR4][R4.64], R7 ;  /* 0x0000000704007986 */ /* 0x000fe8000c101904 */
[----:B------:R-:W-:Y:S01]  /*00d0*/  STG.E desc[UR4][R2.64], R7 ;  /* 0x0000000702007986 */ /* 0x000fe2000c101904 */
[----:B------:R-:W-:Y:S05]  /*00e0*/  EXIT ;  /* 0x000000000000794d */ /* 0x000fea0003800000 */
.L_x_0:
[----:B------:R-:W-:-:S00]  /*00f0*/  BRA `(.L_x_0) ;  /* 0xfffffffc00fc7947 */ /* 0x000fc0000383ffff */
[----:B------:R-:W-:-:S00]  /*0100*/  NOP ;  /* 0x0000000000007918 */ /* 0x000fc00000000000 */
[----:B------:R-:W-:-:S00]  /*0110*/  NOP ;  /* 0x0000000000007918 */ /* 0x000fc00000000000 */
[----:B------:R-:W-:-:S00]  /*0120*/  NOP ;  /* 0x0000000000007918 */ /* 0x000fc00000000000 */
[----:B------:R-:W-:-:S00]  /*0130*/  NOP ;  /* 0x0000000000007918 */ /* 0x000fc00000000000 */
[----:B------:R-:W-:-:S00]  /*0140*/  NOP ;  /* 0x0000000000007918 */ /* 0x000fc00000000000 */
[----:B------:R-:W-:-:S00]  /*0150*/  NOP ;  /* 0x0000000000007918 */ /* 0x000fc00000000000 */
[----:B------:R-:W-:-:S00]  /*0160*/  NOP ;  /* 0x0000000000007918 */ /* 0x000fc00000000000 */
[----:B------:R-:W-:-:S00]  /*0170*/  NOP ;  /* 0x0000000000007918 */ /* 0x000fc00000000000 */
.L_x_1:


//--------------------- .nv.shared.reserved.0     --------------------------
	.section	.nv.shared.reserved.0,"aw",@nobits
	.weak		__nv_reservedSMEM_offset_0_alias
	.size		__nv_reservedSMEM_offset_0_alias, 0, 64
	.other		__nv_reservedSMEM_offset_0_alias,@"STO_CUDA_RESERVED_SHARED STV_DEFAULT"
__nv_reservedSMEM_offset_0_alias:
	.zero		0
	.zero		64


//--------------------- .nv.global                --------------------------
	.section	.nv.global,"aw",@nobits
	.align	4
.nv.global:
	.type		aGlob,@object
	.size		aGlob,(.L_0 - aGlob)
aGlob:
	.zero		33554432
.L_0:


//--------------------- .nv.constant0._Z7MemCompPi --------------------------
	.section	.nv.constant0._Z7MemCompPi,"a",@progbits
	.sectionflags	@""
	.align	4
.nv.constant0._Z7MemCompPi:
	.zero		904


//--------------------- SYMBOLS --------------------------

	.type		.nv.reservedSmem.offset0,@object
	.size		.nv.reservedSmem.offset0,0x4
